	.headerflags	@"EF_CUDA_TEXMODE_UNIFIED EF_CUDA_64BIT_ADDRESS EF_CUDA_ACCELERATORS EF_CUDA_SM90 EF_CUDA_VIRTUAL_SM(EF_CUDA_SM90)"
	.elftype	@"ET_EXEC"


//--------------------- .nv.info                  --------------------------
	.section	.nv.info,"",@"SHT_CUDA_INFO"
	.align	4


	//----- nvinfo : EIATTR_REGCOUNT
	.align		4
        /*0000*/ 	.byte	0x04, 0x2f
        /*0002*/ 	.short	(.L_3 - .L_2)
	.align		4
.L_2:
        /*0004*/ 	.word	index@(triton_poi_fused__native_batch_norm_legit_no_training__prelu_kernel_add_convolution_0)
        /*0008*/ 	.word	0x00000020


	//----- nvinfo : EIATTR_MIN_STACK_SIZE
	.align		4
.L_3:
        /*000c*/ 	.byte	0x04, 0x12
        /*000e*/ 	.short	(.L_5 - .L_4)
	.align		4
.L_4:
        /*0010*/ 	.word	index@(triton_poi_fused__native_batch_norm_legit_no_training__prelu_kernel_add_convolution_0)
        /*0014*/ 	.word	0x00000000


	//----- nvinfo : EIATTR_FRAME_SIZE
	.align		4
.L_5:
        /*0018*/ 	.byte	0x04, 0x11
        /*001a*/ 	.short	(.L_7 - .L_6)
	.align		4
.L_6:
        /*001c*/ 	.word	index@(triton_poi_fused__native_batch_norm_legit_no_training__prelu_kernel_add_convolution_0)
        /*0020*/ 	.word	0x00000000


	//----- nvinfo : EIATTR_MIN_STACK_SIZE
	.align		4
.L_7:
        /*0024*/ 	.byte	0x04, 0x12
        /*0026*/ 	.short	(.L_9 - .L_8)
	.align		4
.L_8:
        /*0028*/ 	.word	index@(triton_poi_fused__native_batch_norm_legit_no_training__prelu_kernel_add_convolution_0)
        /*002c*/ 	.word	0x00000000
.L_9:


//--------------------- .nv.info.triton_poi_fused__native_batch_norm_legit_no_training__prelu_kernel_add_convolution_0 --------------------------
	.section	.nv.info.triton_poi_fused__native_batch_norm_legit_no_training__prelu_kernel_add_convolution_0,"",@"SHT_CUDA_INFO"
	.sectionflags	@""
	.align	4


	//----- nvinfo : EIATTR_CUDA_API_VERSION
	.align		4
        /*0000*/ 	.byte	0x04, 0x37
        /*0002*/ 	.short	(.L_11 - .L_10)
.L_10:
        /*0004*/ 	.word	0x0000007c


	//----- nvinfo : EIATTR_KPARAM_INFO
	.align		4
.L_11:
        /*0008*/ 	.byte	0x04, 0x17
        /*000a*/ 	.short	(.L_13 - .L_12)
.L_12:
        /*000c*/ 	.word	0x00000000
        /*0010*/ 	.short	0x000a
        /*0012*/ 	.short	0x0050
        /*0014*/ 	.byte	0x00, 0xf0, 0x11, 0x00


	//----- nvinfo : EIATTR_KPARAM_INFO
	.align		4
.L_13:
        /*0018*/ 	.byte	0x04, 0x17
        /*001a*/ 	.short	(.L_15 - .L_14)
.L_14:
        /*001c*/ 	.word	0x00000000
        /*0020*/ 	.short	0x0009
        /*0022*/ 	.short	0x0048
        /*0024*/ 	.byte	0x00, 0xf4, 0x21, 0x00


	//----- nvinfo : EIATTR_KPARAM_INFO
	.align		4
.L_15:
        /*0028*/ 	.byte	0x04, 0x17
        /*002a*/ 	.short	(.L_17 - .L_16)
.L_16:
        /*002c*/ 	.word	0x00000000
        /*0030*/ 	.short	0x0008
        /*0032*/ 	.short	0x0040
        /*0034*/ 	.byte	0x00, 0xf4, 0x21, 0x00


	//----- nvinfo : EIATTR_KPARAM_INFO
	.align		4
.L_17:
        /*0038*/ 	.byte	0x04, 0x17
        /*003a*/ 	.short	(.L_19 - .L_18)
.L_18:
        /*003c*/ 	.word	0x00000000
        /*0040*/ 	.short	0x0007
        /*0042*/ 	.short	0x0038
        /*0044*/ 	.byte	0x00, 0xf4, 0x21, 0x00


	//----- nvinfo : EIATTR_KPARAM_INFO
	.align		4
.L_19:
        /*0048*/ 	.byte	0x04, 0x17
        /*004a*/ 	.short	(.L_21 - .L_20)
.L_20:
        /*004c*/ 	.word	0x00000000
        /*0050*/ 	.short	0x0006
        /*0052*/ 	.short	0x0030
        /*0054*/ 	.byte	0x00, 0xf4, 0x21, 0x00


	//----- nvinfo : EIATTR_KPARAM_INFO
	.align		4
.L_21:
        /*0058*/ 	.byte	0x04, 0x17
        /*005a*/ 	.short	(.L_23 - .L_22)
.L_22:
        /*005c*/ 	.word	0x00000000
        /*0060*/ 	.short	0x0005
        /*0062*/ 	.short	0x0028
        /*0064*/ 	.byte	0x00, 0xf4, 0x21, 0x00


	//----- nvinfo : EIATTR_KPARAM_INFO
	.align		4
.L_23:
        /*0068*/ 	.byte	0x04, 0x17
        /*006a*/ 	.short	(.L_25 - .L_24)
.L_24:
        /*006c*/ 	.word	0x00000000
        /*0070*/ 	.short	0x0004
        /*0072*/ 	.short	0x0020
        /*0074*/ 	.byte	0x00, 0xf4, 0x21, 0x00


	//----- nvinfo : EIATTR_KPARAM_INFO
	.align		4
.L_25:
        /*0078*/ 	.byte	0x04, 0x17
        /*007a*/ 	.short	(.L_27 - .L_26)
.L_26:
        /*007c*/ 	.word	0x00000000
        /*0080*/ 	.short	0x0003
        /*0082*/ 	.short	0x0018
        /*0084*/ 	.byte	0x00, 0xf4, 0x21, 0x00


	//----- nvinfo : EIATTR_KPARAM_INFO
	.align		4
.L_27:
        /*0088*/ 	.byte	0x04, 0x17
        /*008a*/ 	.short	(.L_29 - .L_28)
.L_28:
        /*008c*/ 	.word	0x00000000
        /*0090*/ 	.short	0x0002
        /*0092*/ 	.short	0x0010
        /*0094*/ 	.byte	0x00, 0xf4, 0x21, 0x00


	//----- nvinfo : EIATTR_KPARAM_INFO
	.align		4
.L_29:
        /*0098*/ 	.byte	0x04, 0x17
        /*009a*/ 	.short	(.L_31 - .L_30)
.L_30:
        /*009c*/ 	.word	0x00000000
        /*00a0*/ 	.short	0x0001
        /*00a2*/ 	.short	0x0008
        /*00a4*/ 	.byte	0x00, 0xf4, 0x21, 0x00


	//----- nvinfo : EIATTR_KPARAM_INFO
	.align		4
.L_31:
        /*00a8*/ 	.byte	0x04, 0x17
        /*00aa*/ 	.short	(.L_33 - .L_32)
.L_32:
        /*00ac*/ 	.word	0x00000000
        /*00b0*/ 	.short	0x0000
        /*00b2*/ 	.short	0x0000
        /*00b4*/ 	.byte	0x00, 0xf4, 0x21, 0x00


	//----- nvinfo : EIATTR_SPARSE_MMA_MASK
	.align		4
.L_33:
        /*00b8*/ 	.byte	0x03, 0x50
        /*00ba*/ 	.short	0x0000


	//----- nvinfo : EIATTR_MAXREG_COUNT
	.align		4
        /*00bc*/ 	.byte	0x03, 0x1b
        /*00be*/ 	.short	0x00ff


	//----- nvinfo : EIATTR_EXIT_INSTR_OFFSETS
	.align		4
        /*00c0*/ 	.byte	0x04, 0x1c
        /*00c2*/ 	.short	(.L_35 - .L_34)


	//   ....[0]....
.L_34:
        /*00c4*/ 	.word	0x00000610


	//   ....[1]....
        /*00c8*/ 	.word	0x00000630


	//----- nvinfo : EIATTR_REQNTID
	.align		4
.L_35:
        /*00cc*/ 	.byte	0x04, 0x10
        /*00ce*/ 	.short	(.L_37 - .L_36)
.L_36:
        /*00d0*/ 	.word	0x00000080
        /*00d4*/ 	.word	0x00000001
        /*00d8*/ 	.word	0x00000001


	//----- nvinfo : EIATTR_CBANK_PARAM_SIZE
	.align		4
.L_37:
        /*00dc*/ 	.byte	0x03, 0x19
        /*00de*/ 	.short	0x0054


	//----- nvinfo : EIATTR_PARAM_CBANK
	.align		4
        /*00e0*/ 	.byte	0x04, 0x0a
        /*00e2*/ 	.short	(.L_39 - .L_38)
	.align		4
.L_38:
        /*00e4*/ 	.word	index@(.nv.constant0.triton_poi_fused__native_batch_norm_legit_no_training__prelu_kernel_add_convolution_0)
        /*00e8*/ 	.short	0x0210
        /*00ea*/ 	.short	0x0054


	//----- nvinfo : EIATTR_SW_WAR
	.align		4
.L_39:
        /*00ec*/ 	.byte	0x04, 0x36
        /*00ee*/ 	.short	(.L_41 - .L_40)
.L_40:
        /*00f0*/ 	.word	0x00000008
.L_41:


//--------------------- .nv.callgraph             --------------------------
	.section	.nv.callgraph,"",@"SHT_CUDA_CALLGRAPH"
	.align	4
	.sectionentsize	8
	.align		4
        /*0000*/ 	.word	0x00000000
	.align		4
        /*0004*/ 	.word	0xffffffff
	.align		4
        /*0008*/ 	.word	0x00000000
	.align		4
        /*000c*/ 	.word	0xfffffffe
	.align		4
        /*0010*/ 	.word	0x00000000
	.align		4
        /*0014*/ 	.word	0xfffffffd
	.align		4
        /*0018*/ 	.word	0x00000000
	.align		4
        /*001c*/ 	.word	0xfffffffc


//--------------------- .nv.constant4             --------------------------
	.section	.nv.constant4,"a",@progbits
	.align	8
	.align		8
.nv.constant4:
        /*0000*/ 	.dword	_$_str
	.align		8
        /*0008*/ 	.dword	_$_str_$_2


//--------------------- .text.triton_poi_fused__native_batch_norm_legit_no_training__prelu_kernel_add_convolution_0 --------------------------
	.section	.text.triton_poi_fused__native_batch_norm_legit_no_training__prelu_kernel_add_convolution_0,"ax",@progbits
	.align	128
        .global         triton_poi_fused__native_batch_norm_legit_no_training__prelu_kernel_add_convolution_0
        .type           triton_poi_fused__native_batch_norm_legit_no_training__prelu_kernel_add_convolution_0,@function
        .size           triton_poi_fused__native_batch_norm_legit_no_training__prelu_kernel_add_convolution_0,(.L_x_1 - triton_poi_fused__native_batch_norm_legit_no_training__prelu_kernel_add_convolution_0)
        .other          triton_poi_fused__native_batch_norm_legit_no_training__prelu_kernel_add_convolution_0,@"STO_CUDA_ENTRY STV_DEFAULT"
triton_poi_fused__native_batch_norm_legit_no_training__prelu_kernel_add_convolution_0:
.text.triton_poi_fused__native_batch_norm_legit_no_training__prelu_kernel_add_convolution_0:
[----:B------:R-:W0:Y:S01]  /*0000*/  LDC R1, c[0x0][0x28] ;  /* 0x00000a00ff017b82 */ /* 0x000e220000000800 */
[----:B------:R-:W1:Y:S07]  /*0010*/  S2R R0, SR_TID.X ;  /* 0x0000000000007919 */ /* 0x000e6e0000002100 */
[----:B------:R-:W2:Y:S01]  /*0020*/  LDC.64 R6, c[0x0][0x240] ;  /* 0x00009000ff067b82 */ /* 0x000ea20000000a00 */
[----:B------:R-:W-:Y:S01]  /*0030*/  ULDC.64 UR4, c[0x0][0x208] ;  /* 0x0000820000047ab9 */ /* 0x000fe20000000a00 */
[----:B------:R-:W3:Y:S06]  /*0040*/  S2R R5, SR_CTAID.X ;  /* 0x0000000000057919 */ /* 0x000eec0000002500 */
[----:B------:R-:W4:Y:S08]  /*0050*/  LDC.64 R26, c[0x0][0x228] ;  /* 0x00008a00ff1a7b82 */ /* 0x000f300000000a00 */
[----:B------:R-:W5:Y:S08]  /*0060*/  LDC.64 R14, c[0x0][0x210] ;  /* 0x00008400ff0e7b82 */ /* 0x000f700000000a00 */
[----:B------:R-:W4:Y:S01]  /*0070*/  LDC.64 R22, c[0x0][0x238] ;  /* 0x00008e00ff167b82 */ /* 0x000f220000000a00 */
[----:B-1----:R-:W-:-:S07]  /*0080*/  SHF.L.U32 R0, R0, 0x1, RZ ;  /* 0x0000000100007819 */ /* 0x002fce00000006ff */
[----:B------:R-:W1:Y:S01]  /*0090*/  LDC.64 R16, c[0x0][0x248] ;  /* 0x00009200ff107b82 */ /* 0x000e620000000a00 */
[----:B---3--:R-:W-:Y:S02]  /*00a0*/  SHF.R.S32.HI R3, RZ, 0x17, R5 ;  /* 0x00000017ff037819 */ /* 0x008fe40000011405 */
[----:B------:R-:W-:Y:S02]  /*00b0*/  LOP3.LUT R0, R0, 0xfe, RZ, 0xc0, !PT ;  /* 0x000000fe00007812 */ /* 0x000fe400078ec0ff */
[----:B------:R-:W-:-:S03]  /*00c0*/  SGXT R3, R3, 0x1 ;  /* 0x000000010303781a */ /* 0x000fc60000000200 */
[----:B------:R-:W3:Y:S01]  /*00d0*/  LDC.64 R20, c[0x0][0x250] ;  /* 0x00009400ff147b82 */ /* 0x000ee20000000a00 */
[----:B------:R-:W-:-:S04]  /*00e0*/  LEA R2, R5, R0, 0x8 ;  /* 0x0000000005027211 */ /* 0x000fc800078e40ff */
[----:B------:R-:W-:Y:S02]  /*00f0*/  LEA.HI R3, R3, R2, RZ, 0x4 ;  /* 0x0000000203037211 */ /* 0x000fe400078f20ff */
[----:B------:R-:W-:Y:S01]  /*0100*/  ISETP.GE.AND P0, PT, R2, 0x100, PT ;  /* 0x000001000200780c */ /* 0x000fe20003f06270 */
[----:B------:R-:W1:Y:S01]  /*0110*/  LDC.64 R18, c[0x0][0x230] ;  /* 0x00008c00ff127b82 */ /* 0x000e620000000a00 */
[----:B------:R-:W-:-:S04]  /*0120*/  SHF.R.S32.HI R3, RZ, 0x4, R3 ;  /* 0x00000004ff037819 */ /* 0x000fc80000011403 */
[----:B------:R-:W-:-:S03]  /*0130*/  LEA.HI R0, R3, R3, RZ, 0x2 ;  /* 0x0000000303007211 */ /* 0x000fc600078f10ff */
[----:B------:R-:W3:Y:S01]  /*0140*/  LDC.64 R10, c[0x0][0x218] ;  /* 0x00008600ff0a7b82 */ /* 0x000ee20000000a00 */
[----:B------:R-:W-:-:S04]  /*0150*/  LOP3.LUT R0, R0, 0xfffffffc, RZ, 0xc0, !PT ;  /* 0xfffffffc00007812 */ /* 0x000fc800078ec0ff */
[----:B------:R-:W-:Y:S01]  /*0160*/  IADD3 R25, R3, -R0, RZ ;  /* 0x8000000003197210 */ /* 0x000fe20007ffe0ff */
[----:B------:R-:W-:Y:S01]  /*0170*/  HFMA2.MMA R0, -RZ, RZ, 0, 0 ;  /* 0x00000000ff007435 */ /* 0x000fe200000001ff */
[----:B------:R-:W-:-:S03]  /*0180*/  MOV R3, RZ ;  /* 0x000000ff00037202 */ /* 0x000fc60000000f00 */
[----:B--2---:R-:W-:-:S05]  /*0190*/  IMAD.WIDE R6, R25, 0x4, R6 ;  /* 0x0000000419067825 */ /* 0x004fca00078e0206 */
[----:B------:R-:W2:Y:S04]  /*01a0*/  @!P0 LDG.E.EL R3, desc[UR4][R6.64] ;  /* 0x0000000406038981 */ /* 0x000ea8000c2e1900 */
[----:B------:R5:W2:Y:S01]  /*01b0*/  @!P0 LDG.E.EL R0, desc[UR4][R6.64] ;  /* 0x0000000406008981 */ /* 0x000aa2000c2e1900 */
[----:B------:R-:W-:Y:S02]  /*01c0*/  CS2R R4, SRZ ;  /* 0x0000000000047805 */ /* 0x000fe4000001ff00 */
[----:B------:R-:W-:Y:S01]  /*01d0*/  CS2R R12, SRZ ;  /* 0x00000000000c7805 */ /* 0x000fe2000001ff00 */
[----:B----4-:R-:W-:-:S04]  /*01e0*/  IMAD.WIDE R26, R25, 0x4, R26 ;  /* 0x00000004191a7825 */ /* 0x010fc800078e021a */
[----:B-----5:R-:W-:Y:S01]  /*01f0*/  IMAD.WIDE R14, R2, 0x4, R14 ;  /* 0x00000004020e7825 */ /* 0x020fe200078e020e */
[----:B------:R-:W4:Y:S01]  /*0200*/  @!P0 LDG.E.EL R5, desc[UR4][R26.64] ;  /* 0x000000041a058981 */ /* 0x000f22000c2e1900 */
[----:B------:R-:W-:Y:S02]  /*0210*/  CS2R R6, SRZ ;  /* 0x0000000000067805 */ /* 0x000fe4000001ff00 */
[----:B0-----:R-:W-:Y:S01]  /*0220*/  IMAD.WIDE R22, R25, 0x4, R22 ;  /* 0x0000000419167825 */ /* 0x001fe200078e0216 */
[----:B------:R0:W5:Y:S04]  /*0230*/  @!P0 LDG.E.EL R4, desc[UR4][R26.64] ;  /* 0x000000041a048981 */ /* 0x000168000c2e1900 */
[----:B------:R-:W5:Y:S01]  /*0240*/  @!P0 LDG.E.64 R12, desc[UR4][R14.64] ;  /* 0x000000040e0c8981 */ /* 0x000f62000c1e1b00 */
[----:B------:R-:W-:-:S03]  /*0250*/  CS2R R8, SRZ ;  /* 0x0000000000087805 */ /* 0x000fc6000001ff00 */
[----:B------:R-:W4:Y:S01]  /*0260*/  @!P0 LDG.E.EL R7, desc[UR4][R22.64] ;  /* 0x0000000416078981 */ /* 0x000f22000c2e1900 */
[C---:B-1----:R-:W-:Y:S01]  /*0270*/  IMAD.WIDE R16, R25.reuse, 0x4, R16 ;  /* 0x0000000419107825 */ /* 0x042fe200078e0210 */
[----:B0-----:R-:W-:Y:S02]  /*0280*/  CS2R R26, SRZ ;  /* 0x00000000001a7805 */ /* 0x001fe4000001ff00 */
[----:B------:R0:W4:Y:S01]  /*0290*/  @!P0 LDG.E.EL R6, desc[UR4][R22.64] ;  /* 0x0000000416068981 */ /* 0x000122000c2e1900 */
[C---:B---3--:R-:W-:Y:S01]  /*02a0*/  IMAD.WIDE R20, R25.reuse, 0x4, R20 ;  /* 0x0000000419147825 */ /* 0x048fe200078e0214 */
[----:B------:R-:W-:Y:S02]  /*02b0*/  CS2R R28, SRZ ;  /* 0x00000000001c7805 */ /* 0x000fe4000001ff00 */
[----:B------:R-:W3:Y:S01]  /*02c0*/  @!P0 LDG.E.EL R8, desc[UR4][R16.64] ;  /* 0x0000000410088981 */ /* 0x000ee2000c2e1900 */
[----:B------:R-:W-:-:S03]  /*02d0*/  IMAD.WIDE R18, R25, 0x4, R18 ;  /* 0x0000000419127825 */ /* 0x000fc600078e0212 */
[----:B------:R-:W3:Y:S01]  /*02e0*/  @!P0 LDG.E.EL R9, desc[UR4][R16.64] ;  /* 0x0000000410098981 */ /* 0x000ee2000c2e1900 */
[----:B0-----:R-:W0:Y:S01]  /*02f0*/  LDC.64 R22, c[0x0][0x258] ;  /* 0x00009600ff167b82 */ /* 0x001e220000000a00 */
[----:B------:R-:W-:Y:S02]  /*0300*/  CS2R R24, SRZ ;  /* 0x0000000000187805 */ /* 0x000fe4000001ff00 */
[----:B------:R-:W3:Y:S01]  /*0310*/  @!P0 LDG.E.EL R27, desc[UR4][R20.64] ;  /* 0x00000004141b8981 */ /* 0x000ee2000c2e1900 */
[----:B------:R-:W-:-:S03]  /*0320*/  IMAD.WIDE R10, R2, 0x4, R10 ;  /* 0x00000004020a7825 */ /* 0x000fc600078e020a */
[----:B------:R-:W3:Y:S04]  /*0330*/  @!P0 LDG.E.EL R26, desc[UR4][R20.64] ;  /* 0x00000004141a8981 */ /* 0x000ee8000c2e1900 */
[----:B------:R-:W3:Y:S04]  /*0340*/  @!P0 LDG.E.64 R24, desc[UR4][R10.64] ;  /* 0x000000040a188981 */ /* 0x000ee8000c1e1b00 */
[----:B------:R-:W3:Y:S04]  /*0350*/  @!P0 LDG.E.EL R28, desc[UR4][R18.64] ;  /* 0x00000004121c8981 */ /* 0x000ee8000c2e1900 */
[----:B------:R1:W3:Y:S04]  /*0360*/  @!P0 LDG.E.EL R29, desc[UR4][R18.64] ;  /* 0x00000004121d8981 */ /* 0x0002e8000c2e1900 */
[----:B0-----:R-:W3:Y:S01]  /*0370*/  LDG.E R22, desc[UR4][R22.64] ;  /* 0x0000000416167981 */ /* 0x001ee2000c1e1900 */
[----:B-1----:R-:W-:Y:S01]  /*0380*/  HFMA2.MMA R18, -RZ, RZ, 1.625, 0 ;  /* 0x3e800000ff127435 */ /* 0x002fe200000001ff */
[----:B--2---:R-:W-:Y:S01]  /*0390*/  FADD R3, R3, 9.9999997473787516356e-06 ;  /* 0x3727c5ac03037421 */ /* 0x004fe20000000000 */
[----:B------:R-:W-:-:S03]  /*03a0*/  FADD R0, R0, 9.9999997473787516356e-06 ;  /* 0x3727c5ac00007421 */ /* 0x000fc60000000000 */
[----:B------:R-:W0:Y:S08]  /*03b0*/  MUFU.SQRT R17, R3 ;  /* 0x0000000300117308 */ /* 0x000e300000002000 */
[----:B------:R-:W1:Y:S01]  /*03c0*/  MUFU.SQRT R16, R0 ;  /* 0x0000000000107308 */ /* 0x000e620000002000 */
[C---:B0-----:R-:W-:Y:S02]  /*03d0*/  FSETP.GT.AND P2, PT, R17.reuse, 8.50705917302346158658e+37, PT ;  /* 0x7e8000001100780b */ /* 0x041fe40003f44000 */
[----:B------:R-:W-:-:S02]  /*03e0*/  FSETP.GEU.AND P4, PT, R17, 1.175494350822287508e-38, PT ;  /* 0x008000001100780b */ /* 0x000fc40003f8e000 */
[C---:B-1----:R-:W-:Y:S02]  /*03f0*/  FSETP.GT.AND P1, PT, R16.reuse, 8.50705917302346158658e+37, PT ;  /* 0x7e8000001000780b */ /* 0x042fe40003f24000 */
[----:B------:R-:W-:-:S07]  /*0400*/  FSETP.GEU.AND P3, PT, R16, 1.175494350822287508e-38, PT ;  /* 0x008000001000780b */ /* 0x000fce0003f6e000 */
[----:B------:R-:W-:-:S04]  /*0410*/  @P2 FMUL R17, R17, 0.25 ;  /* 0x3e80000011112820 */ /* 0x000fc80000400000 */
[----:B------:R-:W-:Y:S01]  /*0420*/  @P1 FMUL R16, R16, 0.25 ;  /* 0x3e80000010101820 */ /* 0x000fe20000400000 */
[----:B------:R-:W-:-:S03]  /*0430*/  @!P4 FMUL R17, R17, 16777216 ;  /* 0x4b8000001111c820 */ /* 0x000fc60000400000 */
[----:B------:R-:W-:-:S03]  /*0440*/  @!P3 FMUL R16, R16, 16777216 ;  /* 0x4b8000001010b820 */ /* 0x000fc60000400000 */
[----:B------:R-:W-:Y:S01]  /*0450*/  MUFU.RCP R17, R17 ;  /* 0x0000001100117308 */ /* 0x000fe20000001000 */
[----:B------:R-:W-:-:S07]  /*0460*/  FSEL R3, R18, 1, P1 ;  /* 0x3f80000012037808 */ /* 0x000fce0000800000 */
[----:B------:R-:W0:Y:S01]  /*0470*/  MUFU.RCP R16, R16 ;  /* 0x0000001000107308 */ /* 0x000e220000001000 */
[----:B------:R-:W-:Y:S01]  /*0480*/  FSEL R18, R18, 1, P2 ;  /* 0x3f80000012127808 */ /* 0x000fe20001000000 */
[----:B------:R-:W-:Y:S01]  /*0490*/  @!P3 FMUL R3, R3, 16777216 ;  /* 0x4b8000000303b820 */ /* 0x000fe20000400000 */
[----:B-----5:R-:W-:Y:S01]  /*04a0*/  FADD R13, R4, R13 ;  /* 0x0000000d040d7221 */ /* 0x020fe20000000000 */
[----:B----4-:R-:W-:Y:S02]  /*04b0*/  FADD R12, R5, R12 ;  /* 0x0000000c050c7221 */ /* 0x010fe40000000000 */
[----:B------:R-:W-:Y:S01]  /*04c0*/  @!P4 FMUL R18, R18, 16777216 ;  /* 0x4b8000001212c820 */ /* 0x000fe20000400000 */
[----:B------:R-:W-:Y:S01]  /*04d0*/  FADD R6, R13, -R6 ;  /* 0x800000060d067221 */ /* 0x000fe20000000000 */
[----:B------:R-:W-:Y:S01]  /*04e0*/  FADD R7, R12, -R7 ;  /* 0x800000070c077221 */ /* 0x000fe20000000000 */
[----:B------:R-:W1:Y:S01]  /*04f0*/  LDC.64 R4, c[0x0][0x220] ;  /* 0x00008800ff047b82 */ /* 0x000e620000000a00 */
[----:B0-----:R-:W-:Y:S01]  /*0500*/  FMUL R0, R16, R3 ;  /* 0x0000000310007220 */ /* 0x001fe20000400000 */
[----:B------:R-:W-:-:S03]  /*0510*/  FMUL R3, R17, R18 ;  /* 0x0000001211037220 */ /* 0x000fc60000400000 */
[----:B------:R-:W-:Y:S01]  /*0520*/  FMUL R0, R7, R0 ;  /* 0x0000000007007220 */ /* 0x000fe20000400000 */
[----:B------:R-:W-:-:S03]  /*0530*/  FMUL R3, R6, R3 ;  /* 0x0000000306037220 */ /* 0x000fc60000400000 */
[----:B---3--:R-:W-:Y:S01]  /*0540*/  FFMA R8, R0, R8, R27 ;  /* 0x0000000800087223 */ /* 0x008fe2000000001b */
[----:B------:R-:W-:Y:S01]  /*0550*/  FFMA R9, R3, R9, R26 ;  /* 0x0000000903097223 */ /* 0x000fe2000000001a */
[----:B------:R-:W-:Y:S01]  /*0560*/  FADD R28, R28, R25 ;  /* 0x000000191c1c7221 */ /* 0x000fe20000000000 */
[----:B------:R-:W-:Y:S02]  /*0570*/  FADD R29, R29, R24 ;  /* 0x000000181d1d7221 */ /* 0x000fe40000000000 */
[----:B------:R-:W-:Y:S02]  /*0580*/  FSETP.GT.AND P1, PT, R8, RZ, PT ;  /* 0x000000ff0800720b */ /* 0x000fe40003f24000 */
[----:B------:R-:W-:Y:S01]  /*0590*/  FSETP.GT.AND P2, PT, R9, RZ, PT ;  /* 0x000000ff0900720b */ /* 0x000fe20003f44000 */
[----:B------:R-:W-:Y:S01]  /*05a0*/  FADD R7, R28, R13 ;  /* 0x0000000d1c077221 */ /* 0x000fe20000000000 */
[----:B------:R-:W-:Y:S01]  /*05b0*/  FADD R6, R29, R12 ;  /* 0x0000000c1d067221 */ /* 0x000fe20000000000 */
[----:B------:R0:W-:Y:S01]  /*05c0*/  @!P0 STG.E.64 desc[UR4][R14.64], R12 ;  /* 0x0000000c0e008986 */ /* 0x0001e2000c101b04 */
[----:B-1----:R-:W-:-:S03]  /*05d0*/  IMAD.WIDE R4, R2, 0x4, R4 ;  /* 0x0000000402047825 */ /* 0x002fc600078e0204 */
[----:B------:R0:W-:Y:S04]  /*05e0*/  @!P0 STG.E.64 desc[UR4][R10.64], R6 ;  /* 0x000000060a008986 */ /* 0x0001e8000c101b04 */
[C---:B------:R-:W-:Y:S02]  /*05f0*/  @!P1 FMUL R8, R22.reuse, R8 ;  /* 0x0000000816089220 */ /* 0x040fe40000400000 */
[----:B------:R-:W-:Y:S01]  /*0600*/  @!P2 FMUL R9, R22, R9 ;  /* 0x000000091609a220 */ /* 0x000fe20000400000 */
[----:B0-----:R-:W-:Y:S06]  /*0610*/  @P0 EXIT ;  /* 0x000000000000094d */ /* 0x001fec0003800000 */
[----:B------:R-:W-:Y:S01]  /*0620*/  STG.E.64 desc[UR4][R4.64], R8 ;  /* 0x0000000804007986 */ /* 0x000fe2000c101b04 */
[----:B------:R-:W-:Y:S05]  /*0630*/  EXIT ;  /* 0x000000000000794d */ /* 0x000fea0003800000 */
.L_x_0:
[----:B------:R-:W-:-:S00]  /*0640*/  BRA `(.L_x_0) ;  /* 0xfffffffc00fc7947 */ /* 0x000fc0000383ffff */
[----:B------:R-:W-:-:S00]  /*0650*/  NOP ;  /* 0x0000000000007918 */ /* 0x000fc00000000000 */
        /* <DEDUP_REMOVED lines=10> */
.L_x_1:


//--------------------- .nv.global.init           --------------------------
	.section	.nv.global.init,"aw",@progbits
.nv.global.init:
	.type		_$_str,@object
	.size		_$_str,(_$_str_$_2 - _$_str)
_$_str:
        /*0000*/ 	.byte	0x5f, 0x5f, 0x43, 0x55, 0x44, 0x41, 0x5f, 0x46, 0x54, 0x5a, 0x00
	.type		_$_str_$_2,@object
	.size		_$_str_$_2,(.L_1 - _$_str_$_2)
_$_str_$_2:
        /*000b*/ 	.byte	0x5f, 0x5f, 0x43, 0x55, 0x44, 0x41, 0x5f, 0x50, 0x52, 0x45, 0x43, 0x5f, 0x53, 0x51, 0x52, 0x54
        /*001b*/ 	.byte	0x00
.L_1:


//--------------------- .nv.constant0.triton_poi_fused__native_batch_norm_legit_no_training__prelu_kernel_add_convolution_0 --------------------------
	.section	.nv.constant0.triton_poi_fused__native_batch_norm_legit_no_training__prelu_kernel_add_convolution_0,"a",@progbits
	.sectionflags	@""
	.align	4
.nv.constant0.triton_poi_fused__native_batch_norm_legit_no_training__prelu_kernel_add_convolution_0:
	.zero		612
